//
// Generated by NVIDIA NVVM Compiler
//
// Compiler Build ID: CL-36424714
// Cuda compilation tools, release 13.0, V13.0.88
// Based on NVVM 20.0.0
//

.version 9.0
.target sm_100
.address_size 64

	// .globl	_Z4initPi

.visible .entry _Z4initPi(
	.param .u64 .ptr .align 1 _Z4initPi_param_0
)
{
	.reg .b32 	%r<3>;
	.reg .b64 	%rd<5>;

	ld.param.u64 	%rd1, [_Z4initPi_param_0];
	cvta.to.global.u64 	%rd2, %rd1;
	mov.u32 	%r1, %tid.x;
	mul.wide.u32 	%rd3, %r1, 4;
	add.s64 	%rd4, %rd2, %rd3;
	mov.b32 	%r2, 0;
	st.global.u32 	[%rd4], %r2;
	ret;

}
	// .globl	_Z4copyPiS_
.visible .entry _Z4copyPiS_(
	.param .u64 .ptr .align 1 _Z4copyPiS__param_0,
	.param .u64 .ptr .align 1 _Z4copyPiS__param_1
)
{
	.reg .b32 	%r<3>;
	.reg .b64 	%rd<8>;

	ld.param.u64 	%rd1, [_Z4copyPiS__param_0];
	ld.param.u64 	%rd2, [_Z4copyPiS__param_1];
	cvta.to.global.u64 	%rd3, %rd1;
	cvta.to.global.u64 	%rd4, %rd2;
	mov.u32 	%r1, %tid.x;
	mul.wide.u32 	%rd5, %r1, 4;
	add.s64 	%rd6, %rd4, %rd5;
	ld.global.u32 	%r2, [%rd6];
	add.s64 	%rd7, %rd3, %rd5;
	st.global.u32 	[%rd7], %r2;
	ret;

}
	// .globl	_Z5countPiS_
.visible .entry _Z5countPiS_(
	.param .u64 .ptr .align 1 _Z5countPiS__param_0,
	.param .u64 .ptr .align 1 _Z5countPiS__param_1
)
{
	.reg .b32 	%r<4>;
	.reg .b64 	%rd<9>;

	ld.param.u64 	%rd1, [_Z5countPiS__param_0];
	ld.param.u64 	%rd2, [_Z5countPiS__param_1];
	cvta.to.global.u64 	%rd3, %rd1;
	cvta.to.global.u64 	%rd4, %rd2;
	mov.u32 	%r1, %tid.x;
	mul.wide.u32 	%rd5, %r1, 4;
	add.s64 	%rd6, %rd4, %rd5;
	ld.global.u32 	%r2, [%rd6];
	mul.wide.s32 	%rd7, %r2, 4;
	add.s64 	%rd8, %rd3, %rd7;
	atom.global.add.u32 	%r3, [%rd8], 1;
	ret;

}
	// .globl	_Z10set_offsetiPiS_
.visible .entry _Z10set_offsetiPiS_(
	.param .u32 _Z10set_offsetiPiS__param_0,
	.param .u64 .ptr .align 1 _Z10set_offsetiPiS__param_1,
	.param .u64 .ptr .align 1 _Z10set_offsetiPiS__param_2
)
{
	.reg .pred 	%p<4>;
	.reg .b32 	%r<16>;
	.reg .b64 	%rd<10>;

	ld.param.u32 	%r8, [_Z10set_offsetiPiS__param_0];
	ld.param.u64 	%rd4, [_Z10set_offsetiPiS__param_1];
	ld.param.u64 	%rd5, [_Z10set_offsetiPiS__param_2];
	cvta.to.global.u64 	%rd1, %rd5;
	mov.u32 	%r1, %tid.x;
	setp.lt.s32 	%p1, %r8, 2;
	@%p1 bra 	$L__BB3_5;
	cvta.to.global.u64 	%rd6, %rd4;
	mul.wide.u32 	%rd7, %r1, 4;
	add.s64 	%rd2, %rd6, %rd7;
	add.s64 	%rd3, %rd1, %rd7;
	ld.global.u32 	%r15, [%rd2];
	mov.b32 	%r14, 1;
$L__BB3_2:
	st.global.u32 	[%rd3], %r15;
	setp.lt.s32 	%p2, %r1, %r14;
	@%p2 bra 	$L__BB3_4;
	sub.s32 	%r10, %r1, %r14;
	mul.wide.s32 	%rd8, %r10, 4;
	add.s64 	%rd9, %rd1, %rd8;
	ld.global.u32 	%r11, [%rd9];
	ld.global.u32 	%r12, [%rd2];
	add.s32 	%r15, %r12, %r11;
	st.global.u32 	[%rd2], %r15;
$L__BB3_4:
	shl.b32 	%r14, %r14, 1;
	setp.lt.s32 	%p3, %r14, %r8;
	@%p3 bra 	$L__BB3_2;
$L__BB3_5:
	ret;

}
	// .globl	_Z7set_keyiPiS_
.visible .entry _Z7set_keyiPiS_(
	.param .u32 _Z7set_keyiPiS__param_0,
	.param .u64 .ptr .align 1 _Z7set_keyiPiS__param_1,
	.param .u64 .ptr .align 1 _Z7set_keyiPiS__param_2
)
{
	.reg .pred 	%p<39>;
	.reg .b32 	%r<84>;
	.reg .b64 	%rd<16>;

	ld.param.u32 	%r19, [_Z7set_keyiPiS__param_0];
	ld.param.u64 	%rd7, [_Z7set_keyiPiS__param_1];
	ld.param.u64 	%rd8, [_Z7set_keyiPiS__param_2];
	cvta.to.global.u64 	%rd1, %rd8;
	setp.lt.s32 	%p1, %r19, 2;
	@%p1 bra 	$L__BB4_71;
	cvta.to.global.u64 	%rd9, %rd7;
	mov.u32 	%r1, %tid.x;
	mul.wide.u32 	%rd10, %r1, 4;
	add.s64 	%rd2, %rd9, %rd10;
	add.s32 	%r2, %r19, -1;
	add.s32 	%r21, %r19, -2;
	and.b32  	%r3, %r2, 15;
	setp.lt.u32 	%p2, %r21, 15;
	mov.b32 	%r80, 1;
	@%p2 bra 	$L__BB4_36;
	and.b32  	%r4, %r2, -16;
	mov.b32 	%r78, 1;
$L__BB4_3:
	.pragma "nounroll";
	mul.wide.u32 	%rd11, %r78, 4;
	add.s64 	%rd3, %rd1, %rd11;
	ld.global.u32 	%r23, [%rd3+-4];
	setp.gt.u32 	%p3, %r23, %r1;
	@%p3 bra 	$L__BB4_5;
	st.global.u32 	[%rd2], %r78;
$L__BB4_5:
	ld.global.u32 	%r24, [%rd3];
	setp.gt.u32 	%p4, %r24, %r1;
	@%p4 bra 	$L__BB4_7;
	add.s32 	%r25, %r78, 1;
	st.global.u32 	[%rd2], %r25;
$L__BB4_7:
	ld.global.u32 	%r26, [%rd3+4];
	setp.gt.u32 	%p5, %r26, %r1;
	@%p5 bra 	$L__BB4_9;
	add.s32 	%r27, %r78, 2;
	st.global.u32 	[%rd2], %r27;
$L__BB4_9:
	ld.global.u32 	%r28, [%rd3+8];
	setp.gt.u32 	%p6, %r28, %r1;
	@%p6 bra 	$L__BB4_11;
	add.s32 	%r29, %r78, 3;
	st.global.u32 	[%rd2], %r29;
$L__BB4_11:
	ld.global.u32 	%r30, [%rd3+12];
	setp.gt.u32 	%p7, %r30, %r1;
	@%p7 bra 	$L__BB4_13;
	add.s32 	%r31, %r78, 4;
	st.global.u32 	[%rd2], %r31;
$L__BB4_13:
	ld.global.u32 	%r32, [%rd3+16];
	setp.gt.u32 	%p8, %r32, %r1;
	@%p8 bra 	$L__BB4_15;
	add.s32 	%r33, %r78, 5;
	st.global.u32 	[%rd2], %r33;
$L__BB4_15:
	ld.global.u32 	%r34, [%rd3+20];
	setp.gt.u32 	%p9, %r34, %r1;
	@%p9 bra 	$L__BB4_17;
	add.s32 	%r35, %r78, 6;
	st.global.u32 	[%rd2], %r35;
$L__BB4_17:
	ld.global.u32 	%r36, [%rd3+24];
	setp.gt.u32 	%p10, %r36, %r1;
	@%p10 bra 	$L__BB4_19;
	add.s32 	%r37, %r78, 7;
	st.global.u32 	[%rd2], %r37;
$L__BB4_19:
	ld.global.u32 	%r38, [%rd3+28];
	setp.gt.u32 	%p11, %r38, %r1;
	@%p11 bra 	$L__BB4_21;
	add.s32 	%r39, %r78, 8;
	st.global.u32 	[%rd2], %r39;
$L__BB4_21:
	ld.global.u32 	%r40, [%rd3+32];
	setp.gt.u32 	%p12, %r40, %r1;
	@%p12 bra 	$L__BB4_23;
	add.s32 	%r41, %r78, 9;
	st.global.u32 	[%rd2], %r41;
$L__BB4_23:
	ld.global.u32 	%r42, [%rd3+36];
	setp.gt.u32 	%p13, %r42, %r1;
	@%p13 bra 	$L__BB4_25;
	add.s32 	%r43, %r78, 10;
	st.global.u32 	[%rd2], %r43;
$L__BB4_25:
	ld.global.u32 	%r44, [%rd3+40];
	setp.gt.u32 	%p14, %r44, %r1;
	@%p14 bra 	$L__BB4_27;
	add.s32 	%r45, %r78, 11;
	st.global.u32 	[%rd2], %r45;
$L__BB4_27:
	ld.global.u32 	%r46, [%rd3+44];
	setp.gt.u32 	%p15, %r46, %r1;
	@%p15 bra 	$L__BB4_29;
	add.s32 	%r47, %r78, 12;
	st.global.u32 	[%rd2], %r47;
$L__BB4_29:
	ld.global.u32 	%r48, [%rd3+48];
	setp.gt.u32 	%p16, %r48, %r1;
	@%p16 bra 	$L__BB4_31;
	add.s32 	%r49, %r78, 13;
	st.global.u32 	[%rd2], %r49;
$L__BB4_31:
	ld.global.u32 	%r50, [%rd3+52];
	setp.gt.u32 	%p17, %r50, %r1;
	@%p17 bra 	$L__BB4_33;
	add.s32 	%r51, %r78, 14;
	st.global.u32 	[%rd2], %r51;
$L__BB4_33:
	ld.global.u32 	%r52, [%rd3+56];
	setp.gt.u32 	%p18, %r52, %r1;
	@%p18 bra 	$L__BB4_35;
	add.s32 	%r53, %r78, 15;
	st.global.u32 	[%rd2], %r53;
$L__BB4_35:
	add.s32 	%r80, %r78, 16;
	add.s32 	%r54, %r78, 15;
	setp.ne.s32 	%p19, %r54, %r4;
	mov.u32 	%r78, %r80;
	@%p19 bra 	$L__BB4_3;
$L__BB4_36:
	setp.eq.s32 	%p20, %r3, 0;
	@%p20 bra 	$L__BB4_71;
	and.b32  	%r8, %r2, 7;
	setp.lt.u32 	%p21, %r3, 8;
	@%p21 bra 	$L__BB4_55;
	mul.wide.s32 	%rd12, %r80, 4;
	add.s64 	%rd4, %rd1, %rd12;
	ld.global.u32 	%r55, [%rd4+-4];
	setp.gt.u32 	%p22, %r55, %r1;
	@%p22 bra 	$L__BB4_40;
	st.global.u32 	[%rd2], %r80;
$L__BB4_40:
	ld.global.u32 	%r56, [%rd4];
	setp.gt.u32 	%p23, %r56, %r1;
	@%p23 bra 	$L__BB4_42;
	add.s32 	%r57, %r80, 1;
	st.global.u32 	[%rd2], %r57;
$L__BB4_42:
	ld.global.u32 	%r58, [%rd4+4];
	setp.gt.u32 	%p24, %r58, %r1;
	@%p24 bra 	$L__BB4_44;
	add.s32 	%r59, %r80, 2;
	st.global.u32 	[%rd2], %r59;
$L__BB4_44:
	ld.global.u32 	%r60, [%rd4+8];
	setp.gt.u32 	%p25, %r60, %r1;
	@%p25 bra 	$L__BB4_46;
	add.s32 	%r61, %r80, 3;
	st.global.u32 	[%rd2], %r61;
$L__BB4_46:
	ld.global.u32 	%r62, [%rd4+12];
	setp.gt.u32 	%p26, %r62, %r1;
	@%p26 bra 	$L__BB4_48;
	add.s32 	%r63, %r80, 4;
	st.global.u32 	[%rd2], %r63;
$L__BB4_48:
	ld.global.u32 	%r64, [%rd4+16];
	setp.gt.u32 	%p27, %r64, %r1;
	@%p27 bra 	$L__BB4_50;
	add.s32 	%r65, %r80, 5;
	st.global.u32 	[%rd2], %r65;
$L__BB4_50:
	ld.global.u32 	%r66, [%rd4+20];
	setp.gt.u32 	%p28, %r66, %r1;
	@%p28 bra 	$L__BB4_52;
	add.s32 	%r67, %r80, 6;
	st.global.u32 	[%rd2], %r67;
$L__BB4_52:
	ld.global.u32 	%r68, [%rd4+24];
	setp.gt.u32 	%p29, %r68, %r1;
	@%p29 bra 	$L__BB4_54;
	add.s32 	%r69, %r80, 7;
	st.global.u32 	[%rd2], %r69;
$L__BB4_54:
	add.s32 	%r80, %r80, 8;
$L__BB4_55:
	setp.eq.s32 	%p30, %r8, 0;
	@%p30 bra 	$L__BB4_71;
	and.b32  	%r11, %r2, 3;
	setp.lt.u32 	%p31, %r8, 4;
	@%p31 bra 	$L__BB4_66;
	mul.wide.s32 	%rd13, %r80, 4;
	add.s64 	%rd5, %rd1, %rd13;
	ld.global.u32 	%r70, [%rd5+-4];
	setp.gt.u32 	%p32, %r70, %r1;
	@%p32 bra 	$L__BB4_59;
	st.global.u32 	[%rd2], %r80;
$L__BB4_59:
	ld.global.u32 	%r71, [%rd5];
	setp.gt.u32 	%p33, %r71, %r1;
	@%p33 bra 	$L__BB4_61;
	add.s32 	%r72, %r80, 1;
	st.global.u32 	[%rd2], %r72;
$L__BB4_61:
	ld.global.u32 	%r73, [%rd5+4];
	setp.gt.u32 	%p34, %r73, %r1;
	@%p34 bra 	$L__BB4_63;
	add.s32 	%r74, %r80, 2;
	st.global.u32 	[%rd2], %r74;
$L__BB4_63:
	ld.global.u32 	%r75, [%rd5+8];
	setp.gt.u32 	%p35, %r75, %r1;
	@%p35 bra 	$L__BB4_65;
	add.s32 	%r76, %r80, 3;
	st.global.u32 	[%rd2], %r76;
$L__BB4_65:
	add.s32 	%r80, %r80, 4;
$L__BB4_66:
	setp.eq.s32 	%p36, %r11, 0;
	@%p36 bra 	$L__BB4_71;
	add.s64 	%rd6, %rd1, -4;
	neg.s32 	%r82, %r11;
$L__BB4_68:
	.pragma "nounroll";
	mul.wide.s32 	%rd14, %r80, 4;
	add.s64 	%rd15, %rd6, %rd14;
	ld.global.u32 	%r77, [%rd15];
	setp.gt.u32 	%p37, %r77, %r1;
	@%p37 bra 	$L__BB4_70;
	st.global.u32 	[%rd2], %r80;
$L__BB4_70:
	add.s32 	%r80, %r80, 1;
	add.s32 	%r82, %r82, 1;
	setp.ne.s32 	%p38, %r82, 0;
	@%p38 bra 	$L__BB4_68;
$L__BB4_71:
	ret;

}


// ===== COMPILED SASS (sm_100) =====

	.target	sm_100

	.elftype	@"ET_EXEC"


//--------------------- .note.nv.tkinfo           --------------------------
	.section	.note.nv.tkinfo,"",@"SHT_NOTE"
	.sectionflags	@"SHF_NOTE_NV_TKINFO"
	.tkinfo
        /*0018*/ 	.word	0x00000002
        /*0030*/ 	.string	""
        /*0030*/ 	.string	"ptxas"
        /*0030*/ 	.string	"Cuda compilation tools, release 13.0, V13.0.88"
        /*0030*/ 	.string	"Build cuda_13.0.r13.0/compiler.36424714_0"
        /*0030*/ 	.string	"-arch sm_100 -m 64 "



//--------------------- .note.nv.cuinfo           --------------------------
	.section	.note.nv.cuinfo,"",@"SHT_NOTE"
	.sectionflags	@"SHF_NOTE_NV_CUINFO"
        /*0018*/ 	.short	0x0002
        /*001a*/ 	.short	0x0064
        /*001c*/ 	.short	0x0082
	.zero		2


//--------------------- .nv.info                  --------------------------
	.section	.nv.info,"",@"SHT_CUDA_INFO"
	.align	4


	//----- nvinfo : EIATTR_REGCOUNT
	.align		4
        /*0000*/ 	.byte	0x04, 0x2f
        /*0002*/ 	.short	(.L_1 - .L_0)
	.align		4
.L_0:
        /*0004*/ 	.word	index@(_Z4initPi)
        /*0008*/ 	.word	0x00000008


	//----- nvinfo : EIATTR_FRAME_SIZE
	.align		4
.L_1:
        /*000c*/ 	.byte	0x04, 0x11
        /*000e*/ 	.short	(.L_3 - .L_2)
	.align		4
.L_2:
        /*0010*/ 	.word	index@(_Z4initPi)
        /*0014*/ 	.word	0x00000000


	//----- nvinfo : EIATTR_REGCOUNT
	.align		4
.L_3:
        /*0018*/ 	.byte	0x04, 0x2f
        /*001a*/ 	.short	(.L_5 - .L_4)
	.align		4
.L_4:
        /*001c*/ 	.word	index@(_Z4copyPiS_)
        /*0020*/ 	.word	0x0000000a


	//----- nvinfo : EIATTR_FRAME_SIZE
	.align		4
.L_5:
        /*0024*/ 	.byte	0x04, 0x11
        /*0026*/ 	.short	(.L_7 - .L_6)
	.align		4
.L_6:
        /*0028*/ 	.word	index@(_Z4copyPiS_)
        /*002c*/ 	.word	0x00000000


	//----- nvinfo : EIATTR_REGCOUNT
	.align		4
.L_7:
        /*0030*/ 	.byte	0x04, 0x2f
        /*0032*/ 	.short	(.L_9 - .L_8)
	.align		4
.L_8:
        /*0034*/ 	.word	index@(_Z5countPiS_)
        /*0038*/ 	.word	0x0000000a


	//----- nvinfo : EIATTR_FRAME_SIZE
	.align		4
.L_9:
        /*003c*/ 	.byte	0x04, 0x11
        /*003e*/ 	.short	(.L_11 - .L_10)
	.align		4
.L_10:
        /*0040*/ 	.word	index@(_Z5countPiS_)
        /*0044*/ 	.word	0x00000000


	//----- nvinfo : EIATTR_REGCOUNT
	.align		4
.L_11:
        /*0048*/ 	.byte	0x04, 0x2f
        /*004a*/ 	.short	(.L_13 - .L_12)
	.align		4
.L_12:
        /*004c*/ 	.word	index@(_Z10set_offsetiPiS_)
        /*0050*/ 	.word	0x00000010


	//----- nvinfo : EIATTR_FRAME_SIZE
	.align		4
.L_13:
        /*0054*/ 	.byte	0x04, 0x11
        /*0056*/ 	.short	(.L_15 - .L_14)
	.align		4
.L_14:
        /*0058*/ 	.word	index@(_Z10set_offsetiPiS_)
        /*005c*/ 	.word	0x00000000


	//----- nvinfo : EIATTR_REGCOUNT
	.align		4
.L_15:
        /*0060*/ 	.byte	0x04, 0x2f
        /*0062*/ 	.short	(.L_17 - .L_16)
	.align		4
.L_16:
        /*0064*/ 	.word	index@(_Z7set_keyiPiS_)
        /*0068*/ 	.word	0x00000014


	//----- nvinfo : EIATTR_FRAME_SIZE
	.align		4
.L_17:
        /*006c*/ 	.byte	0x04, 0x11
        /*006e*/ 	.short	(.L_19 - .L_18)
	.align		4
.L_18:
        /*0070*/ 	.word	index@(_Z7set_keyiPiS_)
        /*0074*/ 	.word	0x00000000


	//----- nvinfo : EIATTR_MIN_STACK_SIZE
	.align		4
.L_19:
        /*0078*/ 	.byte	0x04, 0x12
        /*007a*/ 	.short	(.L_21 - .L_20)
	.align		4
.L_20:
        /*007c*/ 	.word	index@(_Z7set_keyiPiS_)
        /*0080*/ 	.word	0x00000000


	//----- nvinfo : EIATTR_MIN_STACK_SIZE
	.align		4
.L_21:
        /*0084*/ 	.byte	0x04, 0x12
        /*0086*/ 	.short	(.L_23 - .L_22)
	.align		4
.L_22:
        /*0088*/ 	.word	index@(_Z10set_offsetiPiS_)
        /*008c*/ 	.word	0x00000000


	//----- nvinfo : EIATTR_MIN_STACK_SIZE
	.align		4
.L_23:
        /*0090*/ 	.byte	0x04, 0x12
        /*0092*/ 	.short	(.L_25 - .L_24)
	.align		4
.L_24:
        /*0094*/ 	.word	index@(_Z5countPiS_)
        /*0098*/ 	.word	0x00000000


	//----- nvinfo : EIATTR_MIN_STACK_SIZE
	.align		4
.L_25:
        /*009c*/ 	.byte	0x04, 0x12
        /*009e*/ 	.short	(.L_27 - .L_26)
	.align		4
.L_26:
        /*00a0*/ 	.word	index@(_Z4copyPiS_)
        /*00a4*/ 	.word	0x00000000


	//----- nvinfo : EIATTR_MIN_STACK_SIZE
	.align		4
.L_27:
        /*00a8*/ 	.byte	0x04, 0x12
        /*00aa*/ 	.short	(.L_29 - .L_28)
	.align		4
.L_28:
        /*00ac*/ 	.word	index@(_Z4initPi)
        /*00b0*/ 	.word	0x00000000
.L_29:


//--------------------- .nv.compat                --------------------------
	.section	.nv.compat,"",@"SHT_CUDA_COMPAT_INFO"
	.align	4
        /*0000*/ 	.byte	0x02, 0x09, 0x00, 0x00, 0x02, 0x02, 0x01, 0x00, 0x02, 0x05, 0x05, 0x00, 0x03, 0x07, 0x01, 0x01
        /*0010*/ 	.byte	0x02, 0x03, 0x00, 0x00, 0x02, 0x06, 0x01, 0x00, 0x04, 0x0b, 0x08, 0x00, 0x09, 0x00, 0x00, 0x00
        /*0020*/ 	.byte	0x00, 0x00, 0x00, 0x00


//--------------------- .nv.info._Z7set_keyiPiS_  --------------------------
	.section	.nv.info._Z7set_keyiPiS_,"",@"SHT_CUDA_INFO"
	.sectionflags	@""
	.align	4


	//----- nvinfo : EIATTR_CUDA_API_VERSION
	.align		4
        /*0000*/ 	.byte	0x04, 0x37
        /*0002*/ 	.short	(.L_31 - .L_30)
.L_30:
        /*0004*/ 	.word	0x00000082


	//----- nvinfo : EIATTR_KPARAM_INFO
	.align		4
.L_31:
        /*0008*/ 	.byte	0x04, 0x17
        /*000a*/ 	.short	(.L_33 - .L_32)
.L_32:
        /*000c*/ 	.word	0x00000000
        /*0010*/ 	.short	0x0002
        /*0012*/ 	.short	0x0010
        /*0014*/ 	.byte	0x00, 0xf5, 0x21, 0x00


	//----- nvinfo : EIATTR_KPARAM_INFO
	.align		4
.L_33:
        /*0018*/ 	.byte	0x04, 0x17
        /*001a*/ 	.short	(.L_35 - .L_34)
.L_34:
        /*001c*/ 	.word	0x00000000
        /*0020*/ 	.short	0x0001
        /*0022*/ 	.short	0x0008
        /*0024*/ 	.byte	0x00, 0xf5, 0x21, 0x00


	//----- nvinfo : EIATTR_KPARAM_INFO
	.align		4
.L_35:
        /*0028*/ 	.byte	0x04, 0x17
        /*002a*/ 	.short	(.L_37 - .L_36)
.L_36:
        /*002c*/ 	.word	0x00000000
        /*0030*/ 	.short	0x0000
        /*0032*/ 	.short	0x0000
        /*0034*/ 	.byte	0x00, 0xf0, 0x11, 0x00


	//----- nvinfo : EIATTR_SPARSE_MMA_MASK
	.align		4
.L_37:
        /*0038*/ 	.byte	0x03, 0x50
        /*003a*/ 	.short	0x0000


	//----- nvinfo : EIATTR_MAXREG_COUNT
	.align		4
        /*003c*/ 	.byte	0x03, 0x1b
        /*003e*/ 	.short	0x00ff


	//----- nvinfo : EIATTR_MERCURY_ISA_VERSION
	.align		4
        /*0040*/ 	.byte	0x03, 0x5f
        /*0042*/ 	.short	0x0101


	//----- nvinfo : EIATTR_VRC_CTA_INIT_COUNT
	.align		4
        /*0044*/ 	.byte	0x02, 0x4a
	.zero		1
	.zero		1


	//----- nvinfo : EIATTR_EXIT_INSTR_OFFSETS
	.align		4
        /*0048*/ 	.byte	0x04, 0x1c
        /*004a*/ 	.short	(.L_39 - .L_38)


	//   ....[0]....
.L_38:
        /*004c*/ 	.word	0x00000030


	//   ....[1]....
        /*0050*/ 	.word	0x00000560


	//   ....[2]....
        /*0054*/ 	.word	0x000007d0


	//   ....[3]....
        /*0058*/ 	.word	0x00000940


	//   ....[4]....
        /*005c*/ 	.word	0x00000a10


	//----- nvinfo : EIATTR_CBANK_PARAM_SIZE
	.align		4
.L_39:
        /*0060*/ 	.byte	0x03, 0x19
        /*0062*/ 	.short	0x0018


	//----- nvinfo : EIATTR_PARAM_CBANK
	.align		4
        /*0064*/ 	.byte	0x04, 0x0a
        /*0066*/ 	.short	(.L_41 - .L_40)
	.align		4
.L_40:
        /*0068*/ 	.word	index@(.nv.constant0._Z7set_keyiPiS_)
        /*006c*/ 	.short	0x0380
        /*006e*/ 	.short	0x0018


	//----- nvinfo : EIATTR_SW_WAR
	.align		4
.L_41:
        /*0070*/ 	.byte	0x04, 0x36
        /*0072*/ 	.short	(.L_43 - .L_42)
.L_42:
        /*0074*/ 	.word	0x00000008
.L_43:


//--------------------- .nv.info._Z10set_offsetiPiS_ --------------------------
	.section	.nv.info._Z10set_offsetiPiS_,"",@"SHT_CUDA_INFO"
	.sectionflags	@""
	.align	4


	//----- nvinfo : EIATTR_CUDA_API_VERSION
	.align		4
        /*0000*/ 	.byte	0x04, 0x37
        /*0002*/ 	.short	(.L_45 - .L_44)
.L_44:
        /*0004*/ 	.word	0x00000082


	//----- nvinfo : EIATTR_KPARAM_INFO
	.align		4
.L_45:
        /*0008*/ 	.byte	0x04, 0x17
        /*000a*/ 	.short	(.L_47 - .L_46)
.L_46:
        /*000c*/ 	.word	0x00000000
        /*0010*/ 	.short	0x0002
        /*0012*/ 	.short	0x0010
        /*0014*/ 	.byte	0x00, 0xf5, 0x21, 0x00


	//----- nvinfo : EIATTR_KPARAM_INFO
	.align		4
.L_47:
        /*0018*/ 	.byte	0x04, 0x17
        /*001a*/ 	.short	(.L_49 - .L_48)
.L_48:
        /*001c*/ 	.word	0x00000000
        /*0020*/ 	.short	0x0001
        /*0022*/ 	.short	0x0008
        /*0024*/ 	.byte	0x00, 0xf5, 0x21, 0x00


	//----- nvinfo : EIATTR_KPARAM_INFO
	.align		4
.L_49:
        /*0028*/ 	.byte	0x04, 0x17
        /*002a*/ 	.short	(.L_51 - .L_50)
.L_50:
        /*002c*/ 	.word	0x00000000
        /*0030*/ 	.short	0x0000
        /*0032*/ 	.short	0x0000
        /*0034*/ 	.byte	0x00, 0xf0, 0x11, 0x00


	//----- nvinfo : EIATTR_SPARSE_MMA_MASK
	.align		4
.L_51:
        /*0038*/ 	.byte	0x03, 0x50
        /*003a*/ 	.short	0x0000


	//----- nvinfo : EIATTR_MAXREG_COUNT
	.align		4
        /*003c*/ 	.byte	0x03, 0x1b
        /*003e*/ 	.short	0x00ff


	//----- nvinfo : EIATTR_MERCURY_ISA_VERSION
	.align		4
        /*0040*/ 	.byte	0x03, 0x5f
        /*0042*/ 	.short	0x0101


	//----- nvinfo : EIATTR_VRC_CTA_INIT_COUNT
	.align		4
        /*0044*/ 	.byte	0x02, 0x4a
	.zero		1
	.zero		1


	//----- nvinfo : EIATTR_EXIT_INSTR_OFFSETS
	.align		4
        /*0048*/ 	.byte	0x04, 0x1c
        /*004a*/ 	.short	(.L_53 - .L_52)


	//   ....[0]....
.L_52:
        /*004c*/ 	.word	0x00000030


	//   ....[1]....
        /*0050*/ 	.word	0x000001c0


	//----- nvinfo : EIATTR_CRS_STACK_SIZE
	.align		4
.L_53:
        /*0054*/ 	.byte	0x04, 0x1e
        /*0056*/ 	.short	(.L_55 - .L_54)
.L_54:
        /*0058*/ 	.word	0x00000000


	//----- nvinfo : EIATTR_CBANK_PARAM_SIZE
	.align		4
.L_55:
        /*005c*/ 	.byte	0x03, 0x19
        /*005e*/ 	.short	0x0018


	//----- nvinfo : EIATTR_PARAM_CBANK
	.align		4
        /*0060*/ 	.byte	0x04, 0x0a
        /*0062*/ 	.short	(.L_57 - .L_56)
	.align		4
.L_56:
        /*0064*/ 	.word	index@(.nv.constant0._Z10set_offsetiPiS_)
        /*0068*/ 	.short	0x0380
        /*006a*/ 	.short	0x0018


	//----- nvinfo : EIATTR_SW_WAR
	.align		4
.L_57:
        /*006c*/ 	.byte	0x04, 0x36
        /*006e*/ 	.short	(.L_59 - .L_58)
.L_58:
        /*0070*/ 	.word	0x00000008
.L_59:


//--------------------- .nv.info._Z5countPiS_     --------------------------
	.section	.nv.info._Z5countPiS_,"",@"SHT_CUDA_INFO"
	.sectionflags	@""
	.align	4


	//----- nvinfo : EIATTR_CUDA_API_VERSION
	.align		4
        /*0000*/ 	.byte	0x04, 0x37
        /*0002*/ 	.short	(.L_61 - .L_60)
.L_60:
        /*0004*/ 	.word	0x00000082


	//----- nvinfo : EIATTR_KPARAM_INFO
	.align		4
.L_61:
        /*0008*/ 	.byte	0x04, 0x17
        /*000a*/ 	.short	(.L_63 - .L_62)
.L_62:
        /*000c*/ 	.word	0x00000000
        /*0010*/ 	.short	0x0001
        /*0012*/ 	.short	0x0008
        /*0014*/ 	.byte	0x00, 0xf5, 0x21, 0x00


	//----- nvinfo : EIATTR_KPARAM_INFO
	.align		4
.L_63:
        /*0018*/ 	.byte	0x04, 0x17
        /*001a*/ 	.short	(.L_65 - .L_64)
.L_64:
        /*001c*/ 	.word	0x00000000
        /*0020*/ 	.short	0x0000
        /*0022*/ 	.short	0x0000
        /*0024*/ 	.byte	0x00, 0xf5, 0x21, 0x00


	//----- nvinfo : EIATTR_SPARSE_MMA_MASK
	.align		4
.L_65:
        /*0028*/ 	.byte	0x03, 0x50
        /*002a*/ 	.short	0x0000


	//----- nvinfo : EIATTR_MAXREG_COUNT
	.align		4
        /*002c*/ 	.byte	0x03, 0x1b
        /*002e*/ 	.short	0x00ff


	//----- nvinfo : EIATTR_MERCURY_ISA_VERSION
	.align		4
        /*0030*/ 	.byte	0x03, 0x5f
        /*0032*/ 	.short	0x0101


	//----- nvinfo : EIATTR_VRC_CTA_INIT_COUNT
	.align		4
        /*0034*/ 	.byte	0x02, 0x4a
	.zero		1
	.zero		1


	//----- nvinfo : EIATTR_EXIT_INSTR_OFFSETS
	.align		4
        /*0038*/ 	.byte	0x04, 0x1c
        /*003a*/ 	.short	(.L_67 - .L_66)


	//   ....[0]....
.L_66:
        /*003c*/ 	.word	0x000000a0


	//----- nvinfo : EIATTR_CBANK_PARAM_SIZE
	.align		4
.L_67:
        /*0040*/ 	.byte	0x03, 0x19
        /*0042*/ 	.short	0x0010


	//----- nvinfo : EIATTR_PARAM_CBANK
	.align		4
        /*0044*/ 	.byte	0x04, 0x0a
        /*0046*/ 	.short	(.L_69 - .L_68)
	.align		4
.L_68:
        /*0048*/ 	.word	index@(.nv.constant0._Z5countPiS_)
        /*004c*/ 	.short	0x0380
        /*004e*/ 	.short	0x0010


	//----- nvinfo : EIATTR_SW_WAR
	.align		4
.L_69:
        /*0050*/ 	.byte	0x04, 0x36
        /*0052*/ 	.short	(.L_71 - .L_70)
.L_70:
        /*0054*/ 	.word	0x00000008
.L_71:


//--------------------- .nv.info._Z4copyPiS_      --------------------------
	.section	.nv.info._Z4copyPiS_,"",@"SHT_CUDA_INFO"
	.sectionflags	@""
	.align	4


	//----- nvinfo : EIATTR_CUDA_API_VERSION
	.align		4
        /*0000*/ 	.byte	0x04, 0x37
        /*0002*/ 	.short	(.L_73 - .L_72)
.L_72:
        /*0004*/ 	.word	0x00000082


	//----- nvinfo : EIATTR_KPARAM_INFO
	.align		4
.L_73:
        /*0008*/ 	.byte	0x04, 0x17
        /*000a*/ 	.short	(.L_75 - .L_74)
.L_74:
        /*000c*/ 	.word	0x00000000
        /*0010*/ 	.short	0x0001
        /*0012*/ 	.short	0x0008
        /*0014*/ 	.byte	0x00, 0xf5, 0x21, 0x00


	//----- nvinfo : EIATTR_KPARAM_INFO
	.align		4
.L_75:
        /*0018*/ 	.byte	0x04, 0x17
        /*001a*/ 	.short	(.L_77 - .L_76)
.L_76:
        /*001c*/ 	.word	0x00000000
        /*0020*/ 	.short	0x0000
        /*0022*/ 	.short	0x0000
        /*0024*/ 	.byte	0x00, 0xf5, 0x21, 0x00


	//----- nvinfo : EIATTR_SPARSE_MMA_MASK
	.align		4
.L_77:
        /*0028*/ 	.byte	0x03, 0x50
        /*002a*/ 	.short	0x0000


	//----- nvinfo : EIATTR_MAXREG_COUNT
	.align		4
        /*002c*/ 	.byte	0x03, 0x1b
        /*002e*/ 	.short	0x00ff


	//----- nvinfo : EIATTR_MERCURY_ISA_VERSION
	.align		4
        /*0030*/ 	.byte	0x03, 0x5f
        /*0032*/ 	.short	0x0101


	//----- nvinfo : EIATTR_VRC_CTA_INIT_COUNT
	.align		4
        /*0034*/ 	.byte	0x02, 0x4a
	.zero		1
	.zero		1


	//----- nvinfo : EIATTR_EXIT_INSTR_OFFSETS
	.align		4
        /*0038*/ 	.byte	0x04, 0x1c
        /*003a*/ 	.short	(.L_79 - .L_78)


	//   ....[0]....
.L_78:
        /*003c*/ 	.word	0x00000090


	//----- nvinfo : EIATTR_CBANK_PARAM_SIZE
	.align		4
.L_79:
        /*0040*/ 	.byte	0x03, 0x19
        /*0042*/ 	.short	0x0010


	//----- nvinfo : EIATTR_PARAM_CBANK
	.align		4
        /*0044*/ 	.byte	0x04, 0x0a
        /*0046*/ 	.short	(.L_81 - .L_80)
	.align		4
.L_80:
        /*0048*/ 	.word	index@(.nv.constant0._Z4copyPiS_)
        /*004c*/ 	.short	0x0380
        /*004e*/ 	.short	0x0010


	//----- nvinfo : EIATTR_SW_WAR
	.align		4
.L_81:
        /*0050*/ 	.byte	0x04, 0x36
        /*0052*/ 	.short	(.L_83 - .L_82)
.L_82:
        /*0054*/ 	.word	0x00000008
.L_83:


//--------------------- .nv.info._Z4initPi        --------------------------
	.section	.nv.info._Z4initPi,"",@"SHT_CUDA_INFO"
	.sectionflags	@""
	.align	4


	//----- nvinfo : EIATTR_CUDA_API_VERSION
	.align		4
        /*0000*/ 	.byte	0x04, 0x37
        /*0002*/ 	.short	(.L_85 - .L_84)
.L_84:
        /*0004*/ 	.word	0x00000082


	//----- nvinfo : EIATTR_KPARAM_INFO
	.align		4
.L_85:
        /*0008*/ 	.byte	0x04, 0x17
        /*000a*/ 	.short	(.L_87 - .L_86)
.L_86:
        /*000c*/ 	.word	0x00000000
        /*0010*/ 	.short	0x0000
        /*0012*/ 	.short	0x0000
        /*0014*/ 	.byte	0x00, 0xf5, 0x21, 0x00


	//----- nvinfo : EIATTR_SPARSE_MMA_MASK
	.align		4
.L_87:
        /*0018*/ 	.byte	0x03, 0x50
        /*001a*/ 	.short	0x0000


	//----- nvinfo : EIATTR_MAXREG_COUNT
	.align		4
        /*001c*/ 	.byte	0x03, 0x1b
        /*001e*/ 	.short	0x00ff


	//----- nvinfo : EIATTR_MERCURY_ISA_VERSION
	.align		4
        /*0020*/ 	.byte	0x03, 0x5f
        /*0022*/ 	.short	0x0101


	//----- nvinfo : EIATTR_VRC_CTA_INIT_COUNT
	.align		4
        /*0024*/ 	.byte	0x02, 0x4a
	.zero		1
	.zero		1


	//----- nvinfo : EIATTR_EXIT_INSTR_OFFSETS
	.align		4
        /*0028*/ 	.byte	0x04, 0x1c
        /*002a*/ 	.short	(.L_89 - .L_88)


	//   ....[0]....
.L_88:
        /*002c*/ 	.word	0x00000060


	//----- nvinfo : EIATTR_CBANK_PARAM_SIZE
	.align		4
.L_89:
        /*0030*/ 	.byte	0x03, 0x19
        /*0032*/ 	.short	0x0008


	//----- nvinfo : EIATTR_PARAM_CBANK
	.align		4
        /*0034*/ 	.byte	0x04, 0x0a
        /*0036*/ 	.short	(.L_91 - .L_90)
	.align		4
.L_90:
        /*0038*/ 	.word	index@(.nv.constant0._Z4initPi)
        /*003c*/ 	.short	0x0380
        /*003e*/ 	.short	0x0008


	//----- nvinfo : EIATTR_SW_WAR
	.align		4
.L_91:
        /*0040*/ 	.byte	0x04, 0x36
        /*0042*/ 	.short	(.L_93 - .L_92)
.L_92:
        /*0044*/ 	.word	0x00000008
.L_93:


//--------------------- .nv.callgraph             --------------------------
	.section	.nv.callgraph,"",@"SHT_CUDA_CALLGRAPH"
	.align	4
	.sectionentsize	8
	.align		4
        /*0000*/ 	.word	0x00000000
	.align		4
        /*0004*/ 	.word	0xffffffff
	.align		4
        /*0008*/ 	.word	0x00000000
	.align		4
        /*000c*/ 	.word	0xfffffffe
	.align		4
        /*0010*/ 	.word	0x00000000
	.align		4
        /*0014*/ 	.word	0xfffffffd
	.align		4
        /*0018*/ 	.word	0x00000000
	.align		4
        /*001c*/ 	.word	0xfffffffc


//--------------------- .text._Z7set_keyiPiS_     --------------------------
	.section	.text._Z7set_keyiPiS_,"ax",@progbits
	.align	128
        .global         _Z7set_keyiPiS_
        .type           _Z7set_keyiPiS_,@function
        .size           _Z7set_keyiPiS_,(.L_x_13 - _Z7set_keyiPiS_)
        .other          _Z7set_keyiPiS_,@"STO_CUDA_ENTRY STV_DEFAULT"
_Z7set_keyiPiS_:
.text._Z7set_keyiPiS_:
[----:B------:R-:W-:Y:S08]  /*0000*/  LDC R1, c[0x0][0x37c] ;  /* 0x0000df00ff017b82 */ /* 0x000ff00000000800 */
[----:B------:R-:W0:Y:S02]  /*0010*/  LDC R6, c[0x0][0x380] ;  /* 0x0000e000ff067b82 */ /* 0x000e240000000800 */
[----:B0-----:R-:W-:-:S13]  /*0020*/  ISETP.GE.AND P0, PT, R6, 0x2, PT ;  /* 0x000000020600780c */ /* 0x001fda0003f06270 */
[----:B------:R-:W-:Y:S05]  /*0030*/  @!P0 EXIT ;  /* 0x000000000000894d */ /* 0x000fea0003800000 */
[----:B------:R-:W0:Y:S01]  /*0040*/  S2R R0, SR_TID.X ;  /* 0x0000000000007919 */ /* 0x000e220000002100 */
[----:B------:R-:W0:Y:S01]  /*0050*/  LDC.64 R2, c[0x0][0x388] ;  /* 0x0000e200ff027b82 */ /* 0x000e220000000a00 */
[C---:B------:R-:W-:Y:S01]  /*0060*/  VIADD R4, R6.reuse, 0xfffffffe ;  /* 0xfffffffe06047836 */ /* 0x040fe20000000000 */
[----:B------:R-:W1:Y:S01]  /*0070*/  LDCU.64 UR4, c[0x0][0x358] ;  /* 0x00006b00ff0477ac */ /* 0x000e620008000a00 */
[----:B------:R-:W-:Y:S02]  /*0080*/  VIADD R6, R6, 0xffffffff ;  /* 0xffffffff06067836 */ /* 0x000fe40000000000 */
[----:B------:R-:W-:Y:S01]  /*0090*/  IMAD.MOV.U32 R5, RZ, RZ, 0x1 ;  /* 0x00000001ff057424 */ /* 0x000fe200078e00ff */
[----:B------:R-:W-:Y:S02]  /*00a0*/  ISETP.GE.U32.AND P0, PT, R4, 0xf, PT ;  /* 0x0000000f0400780c */ /* 0x000fe40003f06070 */
[----:B------:R-:W-:Y:S01]  /*00b0*/  LOP3.LUT R8, R6, 0xf, RZ, 0xc0, !PT ;  /* 0x0000000f06087812 */ /* 0x000fe200078ec0ff */
[----:B0-----:R-:W-:-:S10]  /*00c0*/  IMAD.WIDE.U32 R2, R0, 0x4, R2 ;  /* 0x0000000400027825 */ /* 0x001fd400078e0002 */
[----:B-1----:R-:W-:Y:S05]  /*00d0*/  @!P0 BRA `(.L_x_0) ;  /* 0x00000004001c8947 */ /* 0x002fea0003800000 */
[----:B------:R-:W-:Y:S01]  /*00e0*/  LOP3.LUT R7, R6, 0xfffffff0, RZ, 0xc0, !PT ;  /* 0xfffffff006077812 */ /* 0x000fe200078ec0ff */
[----:B------:R-:W-:-:S07]  /*00f0*/  IMAD.MOV.U32 R9, RZ, RZ, 0x1 ;  /* 0x00000001ff097424 */ /* 0x000fce00078e00ff */
.L_x_1:
[----:B------:R-:W0:Y:S02]  /*0100*/  LDC.64 R4, c[0x0][0x390] ;  /* 0x0000e400ff047b82 */ /* 0x000e240000000a00 */
[----:B0-----:R-:W-:-:S05]  /*0110*/  IMAD.WIDE.U32 R4, R9, 0x4, R4 ;  /* 0x0000000409047825 */ /* 0x001fca00078e0004 */
[----:B------:R-:W2:Y:S02]  /*0120*/  LDG.E R11, desc[UR4][R4.64+-0x4] ;  /* 0xfffffc04040b7981 */ /* 0x000ea4000c1e1900 */
[----:B--2---:R-:W-:-:S13]  /*0130*/  ISETP.GT.U32.AND P0, PT, R11, R0, PT ;  /* 0x000000000b00720c */ /* 0x004fda0003f04070 */
[----:B------:R-:W-:Y:S04]  /*0140*/  @!P0 STG.E desc[UR4][R2.64], R9 ;  /* 0x0000000902008986 */ /* 0x000fe8000c101904 */
[----:B------:R-:W2:Y:S02]  /*0150*/  LDG.E R11, desc[UR4][R4.64] ;  /* 0x00000004040b7981 */ /* 0x000ea4000c1e1900 */
[----:B--2---:R-:W-:-:S13]  /*0160*/  ISETP.GT.U32.AND P0, PT, R11, R0, PT ;  /* 0x000000000b00720c */ /* 0x004fda0003f04070 */
[----:B------:R-:W-:-:S05]  /*0170*/  @!P0 VIADD R11, R9, 0x1 ;  /* 0x00000001090b8836 */ /* 0x000fca0000000000 */
[----:B------:R0:W-:Y:S04]  /*0180*/  @!P0 STG.E desc[UR4][R2.64], R11 ;  /* 0x0000000b02008986 */ /* 0x0001e8000c101904 */
        /* <DEDUP_REMOVED lines=8> */
[----:B------:R-:W3:Y:S02]  /*0210*/  LDG.E R17, desc[UR4][R4.64+0xc] ;  /* 0x00000c0404117981 */ /* 0x000ee4000c1e1900 */
[----:B---3--:R-:W-:-:S13]  /*0220*/  ISETP.GT.U32.AND P0, PT, R17, R0, PT ;  /* 0x000000001100720c */ /* 0x008fda0003f04070 */
[----:B0-----:R-:W-:-:S05]  /*0230*/  @!P0 VIADD R11, R9, 0x4 ;  /* 0x00000004090b8836 */ /* 0x001fca0000000000 */
[----:B------:R0:W-:Y:S04]  /*0240*/  @!P0 STG.E desc[UR4][R2.64], R11 ;  /* 0x0000000b02008986 */ /* 0x0001e8000c101904 */
[----:B------:R-:W3:Y:S02]  /*0250*/  LDG.E R17, desc[UR4][R4.64+0x10] ;  /* 0x0000100404117981 */ /* 0x000ee4000c1e1900 */
[----:B---3--:R-:W-:-:S13]  /*0260*/  ISETP.GT.U32.AND P0, PT, R17, R0, PT ;  /* 0x000000001100720c */ /* 0x008fda0003f04070 */
[----:B-1----:R-:W-:-:S05]  /*0270*/  @!P0 VIADD R13, R9, 0x5 ;  /* 0x00000005090d8836 */ /* 0x002fca0000000000 */
[----:B------:R1:W-:Y:S04]  /*0280*/  @!P0 STG.E desc[UR4][R2.64], R13 ;  /* 0x0000000d02008986 */ /* 0x0003e8000c101904 */
[----:B------:R-:W3:Y:S02]  /*0290*/  LDG.E R17, desc[UR4][R4.64+0x14] ;  /* 0x0000140404117981 */ /* 0x000ee4000c1e1900 */
[----:B---3--:R-:W-:-:S13]  /*02a0*/  ISETP.GT.U32.AND P0, PT, R17, R0, PT ;  /* 0x000000001100720c */ /* 0x008fda0003f04070 */
[----:B--2---:R-:W-:-:S05]  /*02b0*/  @!P0 VIADD R15, R9, 0x6 ;  /* 0x00000006090f8836 */ /* 0x004fca0000000000 */
        /* <DEDUP_REMOVED lines=33> */
[----:B------:R-:W3:Y:S01]  /*04d0*/  LDG.E R17, desc[UR4][R4.64+0x38] ;  /* 0x0000380404117981 */ /* 0x000ee2000c1e1900 */
[C---:B------:R-:W-:Y:S02]  /*04e0*/  VIADD R10, R9.reuse, 0xf ;  /* 0x0000000f090a7836 */ /* 0x040fe40000000000 */
[----:B------:R-:W-:Y:S01]  /*04f0*/  VIADD R9, R9, 0x10 ;  /* 0x0000001009097836 */ /* 0x000fe20000000000 */
[----:B---3--:R-:W-:-:S13]  /*0500*/  ISETP.GT.U32.AND P0, PT, R17, R0, PT ;  /* 0x000000001100720c */ /* 0x008fda0003f04070 */
[----:B------:R2:W-:Y:S01]  /*0510*/  @!P0 STG.E desc[UR4][R2.64], R10 ;  /* 0x0000000a02008986 */ /* 0x0005e2000c101904 */
[----:B------:R-:W-:-:S13]  /*0520*/  ISETP.NE.AND P0, PT, R10, R7, PT ;  /* 0x000000070a00720c */ /* 0x000fda0003f05270 */
[----:B--2---:R-:W-:Y:S05]  /*0530*/  @P0 BRA `(.L_x_1) ;  /* 0xfffffff800f00947 */ /* 0x004fea000383ffff */
[----:B------:R-:W-:-:S07]  /*0540*/  IMAD.MOV.U32 R5, RZ, RZ, R9 ;  /* 0x000000ffff057224 */ /* 0x000fce00078e0009 */
.L_x_0:
[----:B------:R-:W-:-:S13]  /*0550*/  ISETP.NE.AND P0, PT, R8, RZ, PT ;  /* 0x000000ff0800720c */ /* 0x000fda0003f05270 */
[----:B------:R-:W-:Y:S05]  /*0560*/  @!P0 EXIT ;  /* 0x000000000000894d */ /* 0x000fea0003800000 */
[----:B------:R-:W-:Y:S02]  /*0570*/  ISETP.GE.U32.AND P1, PT, R8, 0x8, PT ;  /* 0x000000080800780c */ /* 0x000fe40003f26070 */
[----:B------:R-:W-:-:S04]  /*0580*/  LOP3.LUT R10, R6, 0x7, RZ, 0xc0, !PT ;  /* 0x00000007060a7812 */ /* 0x000fc800078ec0ff */
[----:B------:R-:W-:-:S07]  /*0590*/  ISETP.NE.AND P0, PT, R10, RZ, PT ;  /* 0x000000ff0a00720c */ /* 0x000fce0003f05270 */
[----:B------:R-:W-:Y:S06]  /*05a0*/  @!P1 BRA `(.L_x_2) ;  /* 0x0000000000889947 */ /* 0x000fec0003800000 */
[----:B------:R-:W0:Y:S02]  /*05b0*/  LDC.64 R8, c[0x0][0x390] ;  /* 0x0000e400ff087b82 */ /* 0x000e240000000a00 */
[----:B0-----:R-:W-:-:S05]  /*05c0*/  IMAD.WIDE R8, R5, 0x4, R8 ;  /* 0x0000000405087825 */ /* 0x001fca00078e0208 */
        /* <DEDUP_REMOVED lines=27> */
[----:B------:R-:W2:Y:S02]  /*0780*/  LDG.E R15, desc[UR4][R8.64+0x18] ;  /* 0x00001804080f7981 */ /* 0x000ea4000c1e1900 */
[----:B--2---:R-:W-:-:S13]  /*0790*/  ISETP.GT.U32.AND P1, PT, R15, R0, PT ;  /* 0x000000000f00720c */ /* 0x004fda0003f24070 */
[C---:B0-----:R-:W-:Y:S02]  /*07a0*/  @!P1 VIADD R7, R5.reuse, 0x7 ;  /* 0x0000000705079836 */ /* 0x041fe40000000000 */
[----:B------:R-:W-:-:S03]  /*07b0*/  VIADD R5, R5, 0x8 ;  /* 0x0000000805057836 */ /* 0x000fc60000000000 */
[----:B------:R1:W-:Y:S04]  /*07c0*/  @!P1 STG.E desc[UR4][R2.64], R7 ;  /* 0x0000000702009986 */ /* 0x0003e8000c101904 */
.L_x_2:
[----:B------:R-:W-:Y:S05]  /*07d0*/  @!P0 EXIT ;  /* 0x000000000000894d */ /* 0x000fea0003800000 */
[----:B------:R-:W-:Y:S02]  /*07e0*/  ISETP.GE.U32.AND P1, PT, R10, 0x4, PT ;  /* 0x000000040a00780c */ /* 0x000fe40003f26070 */
[----:B------:R-:W-:-:S04]  /*07f0*/  LOP3.LUT R4, R6, 0x3, RZ, 0xc0, !PT ;  /* 0x0000000306047812 */ /* 0x000fc800078ec0ff */
[----:B------:R-:W-:-:S07]  /*0800*/  ISETP.NE.AND P0, PT, R4, RZ, PT ;  /* 0x000000ff0400720c */ /* 0x000fce0003f05270 */
[----:B------:R-:W-:Y:S06]  /*0810*/  @!P1 BRA `(.L_x_3) ;  /* 0x0000000000489947 */ /* 0x000fec0003800000 */
[----:B-1----:R-:W0:Y:S02]  /*0820*/  LDC.64 R6, c[0x0][0x390] ;  /* 0x0000e400ff067b82 */ /* 0x002e240000000a00 */
[----:B0-----:R-:W-:-:S05]  /*0830*/  IMAD.WIDE R6, R5, 0x4, R6 ;  /* 0x0000000405067825 */ /* 0x001fca00078e0206 */
[----:B------:R-:W2:Y:S02]  /*0840*/  LDG.E R9, desc[UR4][R6.64+-0x4] ;  /* 0xfffffc0406097981 */ /* 0x000ea4000c1e1900 */
[----:B--2---:R-:W-:-:S13]  /*0850*/  ISETP.GT.U32.AND P1, PT, R9, R0, PT ;  /* 0x000000000900720c */ /* 0x004fda0003f24070 */
[----:B------:R0:W-:Y:S04]  /*0860*/  @!P1 STG.E desc[UR4][R2.64], R5 ;  /* 0x0000000502009986 */ /* 0x0001e8000c101904 */
[----:B------:R-:W2:Y:S02]  /*0870*/  LDG.E R9, desc[UR4][R6.64] ;  /* 0x0000000406097981 */ /* 0x000ea4000c1e1900 */
[----:B--2---:R-:W-:-:S13]  /*0880*/  ISETP.GT.U32.AND P1, PT, R9, R0, PT ;  /* 0x000000000900720c */ /* 0x004fda0003f24070 */
[----:B------:R-:W-:-:S05]  /*0890*/  @!P1 VIADD R11, R5, 0x1 ;  /* 0x00000001050b9836 */ /* 0x000fca0000000000 */
[----:B------:R2:W-:Y:S04]  /*08a0*/  @!P1 STG.E desc[UR4][R2.64], R11 ;  /* 0x0000000b02009986 */ /* 0x0005e8000c101904 */
[----:B------:R-:W3:Y:S02]  /*08b0*/  LDG.E R9, desc[UR4][R6.64+0x4] ;  /* 0x0000040406097981 */ /* 0x000ee4000c1e1900 */
[----:B---3--:R-:W-:-:S13]  /*08c0*/  ISETP.GT.U32.AND P1, PT, R9, R0, PT ;  /* 0x000000000900720c */ /* 0x008fda0003f24070 */
[----:B------:R-:W-:-:S05]  /*08d0*/  @!P1 VIADD R13, R5, 0x2 ;  /* 0x00000002050d9836 */ /* 0x000fca0000000000 */
[----:B------:R2:W-:Y:S04]  /*08e0*/  @!P1 STG.E desc[UR4][R2.64], R13 ;  /* 0x0000000d02009986 */ /* 0x0005e8000c101904 */
[----:B------:R-:W3:Y:S02]  /*08f0*/  LDG.E R9, desc[UR4][R6.64+0x8] ;  /* 0x0000080406097981 */ /* 0x000ee4000c1e1900 */
[----:B---3--:R-:W-:-:S13]  /*0900*/  ISETP.GT.U32.AND P1, PT, R9, R0, PT ;  /* 0x000000000900720c */ /* 0x008fda0003f24070 */
[C---:B------:R-:W-:Y:S02]  /*0910*/  @!P1 VIADD R9, R5.reuse, 0x3 ;  /* 0x0000000305099836 */ /* 0x040fe40000000000 */
[----:B0-----:R-:W-:-:S03]  /*0920*/  VIADD R5, R5, 0x4 ;  /* 0x0000000405057836 */ /* 0x001fc60000000000 */
[----:B------:R2:W-:Y:S04]  /*0930*/  @!P1 STG.E desc[UR4][R2.64], R9 ;  /* 0x0000000902009986 */ /* 0x0005e8000c101904 */
.L_x_3:
[----:B------:R-:W-:Y:S05]  /*0940*/  @!P0 EXIT ;  /* 0x000000000000894d */ /* 0x000fea0003800000 */
[----:B--2---:R-:W0:Y:S01]  /*0950*/  LDC.64 R8, c[0x0][0x390] ;  /* 0x0000e400ff087b82 */ /* 0x004e220000000a00 */
[----:B------:R-:W-:Y:S01]  /*0960*/  IMAD.MOV R4, RZ, RZ, -R4 ;  /* 0x000000ffff047224 */ /* 0x000fe200078e0a04 */
[----:B0-----:R-:W-:-:S04]  /*0970*/  IADD3 R8, P0, PT, R8, -0x4, RZ ;  /* 0xfffffffc08087810 */ /* 0x001fc80007f1e0ff */
[----:B------:R-:W-:-:S09]  /*0980*/  IADD3.X R9, PT, PT, R9, -0x1, RZ, P0, !PT ;  /* 0xffffffff09097810 */ /* 0x000fd200007fe4ff */
.L_x_4:
[----:B-1----:R-:W-:-:S06]  /*0990*/  IMAD.WIDE R6, R5, 0x4, R8 ;  /* 0x0000000405067825 */ /* 0x002fcc00078e0208 */
[----:B------:R-:W2:Y:S01]  /*09a0*/  LDG.E R7, desc[UR4][R6.64] ;  /* 0x0000000406077981 */ /* 0x000ea2000c1e1900 */
[----:B------:R-:W-:Y:S01]  /*09b0*/  VIADD R4, R4, 0x1 ;  /* 0x0000000104047836 */ /* 0x000fe20000000000 */
[----:B--2---:R-:W-:-:S13]  /*09c0*/  ISETP.GT.U32.AND P0, PT, R7, R0, PT ;  /* 0x000000000700720c */ /* 0x004fda0003f04070 */
[----:B------:R0:W-:Y:S01]  /*09d0*/  @!P0 STG.E desc[UR4][R2.64], R5 ;  /* 0x0000000502008986 */ /* 0x0001e2000c101904 */
[----:B------:R-:W-:Y:S01]  /*09e0*/  ISETP.NE.AND P0, PT, R4, RZ, PT ;  /* 0x000000ff0400720c */ /* 0x000fe20003f05270 */
[----:B0-----:R-:W-:-:S12]  /*09f0*/  VIADD R5, R5, 0x1 ;  /* 0x0000000105057836 */ /* 0x001fd80000000000 */
[----:B------:R-:W-:Y:S05]  /*0a00*/  @P0 BRA `(.L_x_4) ;  /* 0xfffffffc00e00947 */ /* 0x000fea000383ffff */
[----:B------:R-:W-:Y:S05]  /*0a10*/  EXIT ;  /* 0x000000000000794d */ /* 0x000fea0003800000 */
.L_x_5:
[----:B------:R-:W-:-:S00]  /*0a20*/  BRA `(.L_x_5) ;  /* 0xfffffffc00fc7947 */ /* 0x000fc0000383ffff */
[----:B------:R-:W-:-:S00]  /*0a30*/  NOP ;  /* 0x0000000000007918 */ /* 0x000fc00000000000 */
        /* <DEDUP_REMOVED lines=12> */
.L_x_13:


//--------------------- .text._Z10set_offsetiPiS_ --------------------------
	.section	.text._Z10set_offsetiPiS_,"ax",@progbits
	.align	128
        .global         _Z10set_offsetiPiS_
        .type           _Z10set_offsetiPiS_,@function
        .size           _Z10set_offsetiPiS_,(.L_x_14 - _Z10set_offsetiPiS_)
        .other          _Z10set_offsetiPiS_,@"STO_CUDA_ENTRY STV_DEFAULT"
_Z10set_offsetiPiS_:
.text._Z10set_offsetiPiS_:
[----:B------:R-:W-:Y:S08]  /*0000*/  LDC R1, c[0x0][0x37c] ;  /* 0x0000df00ff017b82 */ /* 0x000ff00000000800 */
[----:B------:R-:W0:Y:S02]  /*0010*/  LDC R0, c[0x0][0x380] ;  /* 0x0000e000ff007b82 */ /* 0x000e240000000800 */
[----:B0-----:R-:W-:-:S13]  /*0020*/  ISETP.GE.AND P0, PT, R0, 0x2, PT ;  /* 0x000000020000780c */ /* 0x001fda0003f06270 */
[----:B------:R-:W-:Y:S05]  /*0030*/  @!P0 EXIT ;  /* 0x000000000000894d */ /* 0x000fea0003800000 */
[----:B------:R-:W0:Y:S01]  /*0040*/  S2R R13, SR_TID.X ;  /* 0x00000000000d7919 */ /* 0x000e220000002100 */
[----:B------:R-:W0:Y:S01]  /*0050*/  LDC.64 R2, c[0x0][0x388] ;  /* 0x0000e200ff027b82 */ /* 0x000e220000000a00 */
[----:B------:R-:W1:Y:S01]  /*0060*/  LDCU.64 UR6, c[0x0][0x358] ;  /* 0x00006b00ff0677ac */ /* 0x000e620008000a00 */
[----:B------:R-:W2:Y:S06]  /*0070*/  LDCU UR5, c[0x0][0x380] ;  /* 0x00007000ff0577ac */ /* 0x000eac0008000800 */
[----:B------:R-:W3:Y:S08]  /*0080*/  LDC.64 R4, c[0x0][0x390] ;  /* 0x0000e400ff047b82 */ /* 0x000ef00000000a00 */
[----:B------:R-:W4:Y:S01]  /*0090*/  LDC.64 R8, c[0x0][0x390] ;  /* 0x0000e400ff087b82 */ /* 0x000f220000000a00 */
[----:B0-----:R-:W-:-:S05]  /*00a0*/  IMAD.WIDE.U32 R2, R13, 0x4, R2 ;  /* 0x000000040d027825 */ /* 0x001fca00078e0002 */
[----:B-1----:R0:W5:Y:S01]  /*00b0*/  LDG.E R11, desc[UR6][R2.64] ;  /* 0x00000006020b7981 */ /* 0x002162000c1e1900 */
[----:B---3--:R-:W-:Y:S01]  /*00c0*/  IMAD.WIDE.U32 R4, R13, 0x4, R4 ;  /* 0x000000040d047825 */ /* 0x008fe200078e0004 */
[----:B--2---:R-:W-:-:S06]  /*00d0*/  UMOV UR4, 0x1 ;  /* 0x0000000100047882 */ /* 0x004fcc0000000000 */
.L_x_8:
[----:B-1---5:R1:W-:Y:S01]  /*00e0*/  STG.E desc[UR6][R4.64], R11 ;  /* 0x0000000b04007986 */ /* 0x0223e2000c101906 */
[----:B------:R-:W-:Y:S01]  /*00f0*/  ISETP.GE.AND P0, PT, R13, UR4, PT ;  /* 0x000000040d007c0c */ /* 0x000fe2000bf06270 */
[----:B------:R-:W-:-:S12]  /*0100*/  BSSY.RECONVERGENT B0, `(.L_x_6) ;  /* 0x0000008000007945 */ /* 0x000fd80003800200 */
[----:B-1----:R-:W-:Y:S05]  /*0110*/  @!P0 BRA `(.L_x_7) ;  /* 0x0000000000188947 */ /* 0x002fea0003800000 */
[----:B------:R-:W-:Y:S01]  /*0120*/  IADD3 R7, PT, PT, R13, -UR4, RZ ;  /* 0x800000040d077c10 */ /* 0x000fe2000fffe0ff */
[----:B------:R-:W2:Y:S04]  /*0130*/  LDG.E R11, desc[UR6][R2.64] ;  /* 0x00000006020b7981 */ /* 0x000ea8000c1e1900 */
[----:B----4-:R-:W-:-:S06]  /*0140*/  IMAD.WIDE R6, R7, 0x4, R8 ;  /* 0x0000000407067825 */ /* 0x010fcc00078e0208 */
[----:B------:R-:W2:Y:S02]  /*0150*/  LDG.E R6, desc[UR6][R6.64] ;  /* 0x0000000606067981 */ /* 0x000ea4000c1e1900 */
[----:B--2---:R-:W-:-:S05]  /*0160*/  IADD3 R11, PT, PT, R6, R11, RZ ;  /* 0x0000000b060b7210 */ /* 0x004fca0007ffe0ff */
[----:B------:R1:W-:Y:S02]  /*0170*/  STG.E desc[UR6][R2.64], R11 ;  /* 0x0000000b02007986 */ /* 0x0003e4000c101906 */
.L_x_7:
[----:B------:R-:W-:Y:S05]  /*0180*/  BSYNC.RECONVERGENT B0 ;  /* 0x0000000000007941 */ /* 0x000fea0003800200 */
.L_x_6:
[----:B------:R-:W-:-:S04]  /*0190*/  USHF.L.U32 UR4, UR4, 0x1, URZ ;  /* 0x0000000104047899 */ /* 0x000fc800080006ff */
[----:B------:R-:W-:-:S09]  /*01a0*/  UISETP.GE.AND UP0, UPT, UR4, UR5, UPT ;  /* 0x000000050400728c */ /* 0x000fd2000bf06270 */
[----:B------:R-:W-:Y:S05]  /*01b0*/  BRA.U !UP0, `(.L_x_8) ;  /* 0xfffffffd08c87547 */ /* 0x000fea000b83ffff */
[----:B------:R-:W-:Y:S05]  /*01c0*/  EXIT ;  /* 0x000000000000794d */ /* 0x000fea0003800000 */
.L_x_9:
        /* <DEDUP_REMOVED lines=11> */
.L_x_14:


//--------------------- .text._Z5countPiS_        --------------------------
	.section	.text._Z5countPiS_,"ax",@progbits
	.align	128
        .global         _Z5countPiS_
        .type           _Z5countPiS_,@function
        .size           _Z5countPiS_,(.L_x_15 - _Z5countPiS_)
        .other          _Z5countPiS_,@"STO_CUDA_ENTRY STV_DEFAULT"
_Z5countPiS_:
.text._Z5countPiS_:
[----:B------:R-:W-:Y:S01]  /*0000*/  LDC R1, c[0x0][0x37c] ;  /* 0x0000df00ff017b82 */ /* 0x000fe20000000800 */
[----:B------:R-:W0:Y:S07]  /*0010*/  S2R R5, SR_TID.X ;  /* 0x0000000000057919 */ /* 0x000e2e0000002100 */
[----:B------:R-:W0:Y:S01]  /*0020*/  LDC.64 R2, c[0x0][0x388] ;  /* 0x0000e200ff027b82 */ /* 0x000e220000000a00 */
[----:B------:R-:W1:Y:S01]  /*0030*/  LDCU.64 UR4, c[0x0][0x358] ;  /* 0x00006b00ff0477ac */ /* 0x000e620008000a00 */
[----:B0-----:R-:W-:-:S06]  /*0040*/  IMAD.WIDE.U32 R2, R5, 0x4, R2 ;  /* 0x0000000405027825 */ /* 0x001fcc00078e0002 */
[----:B------:R-:W0:Y:S01]  /*0050*/  LDC.64 R4, c[0x0][0x380] ;  /* 0x0000e000ff047b82 */ /* 0x000e220000000a00 */
[----:B-1----:R-:W0:Y:S01]  /*0060*/  LDG.E R3, desc[UR4][R2.64] ;  /* 0x0000000402037981 */ /* 0x002e22000c1e1900 */
[----:B------:R-:W-:Y:S02]  /*0070*/  HFMA2 R7, -RZ, RZ, 0, 5.9604644775390625e-08 ;  /* 0x00000001ff077431 */ /* 0x000fe400000001ff */
[----:B0-----:R-:W-:-:S05]  /*0080*/  IMAD.WIDE R4, R3, 0x4, R4 ;  /* 0x0000000403047825 */ /* 0x001fca00078e0204 */
[----:B------:R-:W-:Y:S01]  /*0090*/  REDG.E.ADD.STRONG.GPU desc[UR4][R4.64], R7 ;  /* 0x000000070400798e */ /* 0x000fe2000c12e104 */
[----:B------:R-:W-:Y:S05]  /*00a0*/  EXIT ;  /* 0x000000000000794d */ /* 0x000fea0003800000 */
.L_x_10:
        /* <DEDUP_REMOVED lines=13> */
.L_x_15:


//--------------------- .text._Z4copyPiS_         --------------------------
	.section	.text._Z4copyPiS_,"ax",@progbits
	.align	128
        .global         _Z4copyPiS_
        .type           _Z4copyPiS_,@function
        .size           _Z4copyPiS_,(.L_x_16 - _Z4copyPiS_)
        .other          _Z4copyPiS_,@"STO_CUDA_ENTRY STV_DEFAULT"
_Z4copyPiS_:
.text._Z4copyPiS_:
[----:B------:R-:W-:Y:S01]  /*0000*/  LDC R1, c[0x0][0x37c] ;  /* 0x0000df00ff017b82 */ /* 0x000fe20000000800 */
[----:B------:R-:W0:Y:S07]  /*0010*/  S2R R7, SR_TID.X ;  /* 0x0000000000077919 */ /* 0x000e2e0000002100 */
[----:B------:R-:W0:Y:S01]  /*0020*/  LDC.64 R2, c[0x0][0x388] ;  /* 0x0000e200ff027b82 */ /* 0x000e220000000a00 */
[----:B------:R-:W1:Y:S07]  /*0030*/  LDCU.64 UR4, c[0x0][0x358] ;  /* 0x00006b00ff0477ac */ /* 0x000e6e0008000a00 */
[----:B------:R-:W2:Y:S01]  /*0040*/  LDC.64 R4, c[0x0][0x380] ;  /* 0x0000e000ff047b82 */ /* 0x000ea20000000a00 */
[----:B0-----:R-:W-:-:S06]  /*0050*/  IMAD.WIDE.U32 R2, R7, 0x4, R2 ;  /* 0x0000000407027825 */ /* 0x001fcc00078e0002 */
[----:B-1----:R-:W3:Y:S01]  /*0060*/  LDG.E R3, desc[UR4][R2.64] ;  /* 0x0000000402037981 */ /* 0x002ee2000c1e1900 */
[----:B--2---:R-:W-:-:S05]  /*0070*/  IMAD.WIDE.U32 R4, R7, 0x4, R4 ;  /* 0x0000000407047825 */ /* 0x004fca00078e0004 */
[----:B---3--:R-:W-:Y:S01]  /*0080*/  STG.E desc[UR4][R4.64], R3 ;  /* 0x0000000304007986 */ /* 0x008fe2000c101904 */
[----:B------:R-:W-:Y:S05]  /*0090*/  EXIT ;  /* 0x000000000000794d */ /* 0x000fea0003800000 */
.L_x_11:
        /* <DEDUP_REMOVED lines=14> */
.L_x_16:


//--------------------- .text._Z4initPi           --------------------------
	.section	.text._Z4initPi,"ax",@progbits
	.align	128
        .global         _Z4initPi
        .type           _Z4initPi,@function
        .size           _Z4initPi,(.L_x_17 - _Z4initPi)
        .other          _Z4initPi,@"STO_CUDA_ENTRY STV_DEFAULT"
_Z4initPi:
.text._Z4initPi:
[----:B------:R-:W-:Y:S01]  /*0000*/  LDC R1, c[0x0][0x37c] ;  /* 0x0000df00ff017b82 */ /* 0x000fe20000000800 */
[----:B------:R-:W0:Y:S07]  /*0010*/  S2R R5, SR_TID.X ;  /* 0x0000000000057919 */ /* 0x000e2e0000002100 */
[----:B------:R-:W0:Y:S01]  /*0020*/  LDC.64 R2, c[0x0][0x380] ;  /* 0x0000e000ff027b82 */ /* 0x000e220000000a00 */
[----:B------:R-:W1:Y:S01]  /*0030*/  LDCU.64 UR4, c[0x0][0x358] ;  /* 0x00006b00ff0477ac */ /* 0x000e620008000a00 */
[----:B0-----:R-:W-:-:S05]  /*0040*/  IMAD.WIDE.U32 R2, R5, 0x4, R2 ;  /* 0x0000000405027825 */ /* 0x001fca00078e0002 */
[----:B-1----:R-:W-:Y:S01]  /*0050*/  STG.E desc[UR4][R2.64], RZ ;  /* 0x000000ff02007986 */ /* 0x002fe2000c101904 */
[----:B------:R-:W-:Y:S05]  /*0060*/  EXIT ;  /* 0x000000000000794d */ /* 0x000fea0003800000 */
.L_x_12:
        /* <DEDUP_REMOVED lines=9> */
.L_x_17:


//--------------------- .nv.shared.reserved.0     --------------------------
	.section	.nv.shared.reserved.0,"aw",@nobits
	.weak		__nv_reservedSMEM_offset_0_alias
	.size		__nv_reservedSMEM_offset_0_alias, 0, 64
	.other		__nv_reservedSMEM_offset_0_alias,@"STO_CUDA_RESERVED_SHARED STV_DEFAULT"
__nv_reservedSMEM_offset_0_alias:
	.zero		0
	.zero		64


//--------------------- .nv.constant0._Z7set_keyiPiS_ --------------------------
	.section	.nv.constant0._Z7set_keyiPiS_,"a",@progbits
	.sectionflags	@""
	.align	4
.nv.constant0._Z7set_keyiPiS_:
	.zero		920


//--------------------- .nv.constant0._Z10set_offsetiPiS_ --------------------------
	.section	.nv.constant0._Z10set_offsetiPiS_,"a",@progbits
	.sectionflags	@""
	.align	4
.nv.constant0._Z10set_offsetiPiS_:
	.zero		920


//--------------------- .nv.constant0._Z5countPiS_ --------------------------
	.section	.nv.constant0._Z5countPiS_,"a",@progbits
	.sectionflags	@""
	.align	4
.nv.constant0._Z5countPiS_:
	.zero		912


//--------------------- .nv.constant0._Z4copyPiS_ --------------------------
	.section	.nv.constant0._Z4copyPiS_,"a",@progbits
	.sectionflags	@""
	.align	4
.nv.constant0._Z4copyPiS_:
	.zero		912


//--------------------- .nv.constant0._Z4initPi   --------------------------
	.section	.nv.constant0._Z4initPi,"a",@progbits
	.sectionflags	@""
	.align	4
.nv.constant0._Z4initPi:
	.zero		904


//--------------------- SYMBOLS --------------------------

	.type		.nv.reservedSmem.offset0,@object
	.size		.nv.reservedSmem.offset0,0x4
